	.headerflags	@"EF_CUDA_TEXMODE_UNIFIED EF_CUDA_64BIT_ADDRESS EF_CUDA_SM89 EF_CUDA_VIRTUAL_SM(EF_CUDA_SM89)"
	.elftype	@"ET_EXEC"


//--------------------- .nv.info                  --------------------------
	.section	.nv.info,"",@"SHT_CUDA_INFO"
	.align	4


	//----- nvinfo : EIATTR_REGCOUNT
	.align		4
        /*0000*/ 	.byte	0x04, 0x2f
        /*0002*/ 	.short	(.L_1 - .L_0)
	.align		4
.L_0:
        /*0004*/ 	.word	index@(triton_per_fused_transpose_view_zeros_10)
        /*0008*/ 	.word	0x00000012


	//----- nvinfo : EIATTR_FRAME_SIZE
	.align		4
.L_1:
        /*000c*/ 	.byte	0x04, 0x11
        /*000e*/ 	.short	(.L_3 - .L_2)
	.align		4
.L_2:
        /*0010*/ 	.word	index@(triton_per_fused_transpose_view_zeros_10)
        /*0014*/ 	.word	0x00000000


	//----- nvinfo : EIATTR_MIN_STACK_SIZE
	.align		4
.L_3:
        /*0018*/ 	.byte	0x04, 0x12
        /*001a*/ 	.short	(.L_5 - .L_4)
	.align		4
.L_4:
        /*001c*/ 	.word	index@(triton_per_fused_transpose_view_zeros_10)
        /*0020*/ 	.word	0x00000000
.L_5:


//--------------------- .nv.info.triton_per_fused_transpose_view_zeros_10 --------------------------
	.section	.nv.info.triton_per_fused_transpose_view_zeros_10,"",@"SHT_CUDA_INFO"
	.sectionflags	@""
	.align	4


	//----- nvinfo : EIATTR_CUDA_API_VERSION
	.align		4
        /*0000*/ 	.byte	0x04, 0x37
        /*0002*/ 	.short	(.L_7 - .L_6)
.L_6:
        /*0004*/ 	.word	0x00000080


	//----- nvinfo : EIATTR_PARAM_CBANK
	.align		4
.L_7:
        /*0008*/ 	.byte	0x04, 0x0a
        /*000a*/ 	.short	(.L_9 - .L_8)
	.align		4
.L_8:
        /*000c*/ 	.word	index@(.nv.constant0.triton_per_fused_transpose_view_zeros_10)
        /*0010*/ 	.short	0x0160
        /*0012*/ 	.short	0x0028


	//----- nvinfo : EIATTR_CBANK_PARAM_SIZE
	.align		4
.L_9:
        /*0014*/ 	.byte	0x03, 0x19
        /*0016*/ 	.short	0x0028


	//----- nvinfo : EIATTR_KPARAM_INFO
	.align		4
        /*0018*/ 	.byte	0x04, 0x17
        /*001a*/ 	.short	(.L_11 - .L_10)
.L_10:
        /*001c*/ 	.word	0x00000000
        /*0020*/ 	.short	0x0005
        /*0022*/ 	.short	0x0020
        /*0024*/ 	.byte	0x00, 0xf4, 0x21, 0x00


	//----- nvinfo : EIATTR_KPARAM_INFO
	.align		4
.L_11:
        /*0028*/ 	.byte	0x04, 0x17
        /*002a*/ 	.short	(.L_13 - .L_12)
.L_12:
        /*002c*/ 	.word	0x00000000
        /*0030*/ 	.short	0x0004
        /*0032*/ 	.short	0x001c
        /*0034*/ 	.byte	0x00, 0xf0, 0x11, 0x00


	//----- nvinfo : EIATTR_KPARAM_INFO
	.align		4
.L_13:
        /*0038*/ 	.byte	0x04, 0x17
        /*003a*/ 	.short	(.L_15 - .L_14)
.L_14:
        /*003c*/ 	.word	0x00000000
        /*0040*/ 	.short	0x0003
        /*0042*/ 	.short	0x0018
        /*0044*/ 	.byte	0x00, 0xf0, 0x11, 0x00


	//----- nvinfo : EIATTR_KPARAM_INFO
	.align		4
.L_15:
        /*0048*/ 	.byte	0x04, 0x17
        /*004a*/ 	.short	(.L_17 - .L_16)
.L_16:
        /*004c*/ 	.word	0x00000000
        /*0050*/ 	.short	0x0002
        /*0052*/ 	.short	0x0010
        /*0054*/ 	.byte	0x00, 0xf4, 0x21, 0x00


	//----- nvinfo : EIATTR_KPARAM_INFO
	.align		4
.L_17:
        /*0058*/ 	.byte	0x04, 0x17
        /*005a*/ 	.short	(.L_19 - .L_18)
.L_18:
        /*005c*/ 	.word	0x00000000
        /*0060*/ 	.short	0x0001
        /*0062*/ 	.short	0x0008
        /*0064*/ 	.byte	0x00, 0xf4, 0x21, 0x00


	//----- nvinfo : EIATTR_KPARAM_INFO
	.align		4
.L_19:
        /*0068*/ 	.byte	0x04, 0x17
        /*006a*/ 	.short	(.L_21 - .L_20)
.L_20:
        /*006c*/ 	.word	0x00000000
        /*0070*/ 	.short	0x0000
        /*0072*/ 	.short	0x0000
        /*0074*/ 	.byte	0x00, 0xf4, 0x21, 0x00


	//----- nvinfo : EIATTR_MAXREG_COUNT
	.align		4
.L_21:
        /*0078*/ 	.byte	0x03, 0x1b
        /*007a*/ 	.short	0x00ff


	//----- nvinfo : EIATTR_COOP_GROUP_MASK_REGIDS
	.align		4
        /*007c*/ 	.byte	0x04, 0x29
        /*007e*/ 	.short	(.L_23 - .L_22)


	//   ....[0]....
.L_22:
        /*0080*/ 	.word	0xffffffff


	//   ....[1]....
        /*0084*/ 	.word	0xffffffff


	//   ....[2]....
        /*0088*/ 	.word	0xffffffff


	//   ....[3]....
        /*008c*/ 	.word	0xffffffff


	//----- nvinfo : EIATTR_COOP_GROUP_INSTR_OFFSETS
	.align		4
.L_23:
        /*0090*/ 	.byte	0x04, 0x28
        /*0092*/ 	.short	(.L_25 - .L_24)


	//   ....[0]....
.L_24:
        /*0094*/ 	.word	0x00000240


	//   ....[1]....
        /*0098*/ 	.word	0x00000260


	//   ....[2]....
        /*009c*/ 	.word	0x00000280


	//   ....[3]....
        /*00a0*/ 	.word	0x000002a0


	//----- nvinfo : EIATTR_EXIT_INSTR_OFFSETS
	.align		4
.L_25:
        /*00a4*/ 	.byte	0x04, 0x1c
        /*00a6*/ 	.short	(.L_27 - .L_26)


	//   ....[0]....
.L_26:
        /*00a8*/ 	.word	0x00000330


	//   ....[1]....
        /*00ac*/ 	.word	0x00000350


	//----- nvinfo : EIATTR_REQNTID
	.align		4
.L_27:
        /*00b0*/ 	.byte	0x04, 0x10
        /*00b2*/ 	.short	(.L_29 - .L_28)
.L_28:
        /*00b4*/ 	.word	0x00000080
        /*00b8*/ 	.word	0x00000001
        /*00bc*/ 	.word	0x00000001
.L_29:


//--------------------- .nv.callgraph             --------------------------
	.section	.nv.callgraph,"",@"SHT_CUDA_CALLGRAPH"
	.align	4
	.sectionentsize	8
	.align		4
        /*0000*/ 	.word	0x00000000
	.align		4
        /*0004*/ 	.word	0xffffffff
	.align		4
        /*0008*/ 	.word	0x00000000
	.align		4
        /*000c*/ 	.word	0xfffffffe
	.align		4
        /*0010*/ 	.word	0x00000000
	.align		4
        /*0014*/ 	.word	0xfffffffd
	.align		4
        /*0018*/ 	.word	0x00000000
	.align		4
        /*001c*/ 	.word	0xfffffffc


//--------------------- .nv.rel.action            --------------------------
	.section	.nv.rel.action,"",@"SHT_CUDA_RELOCINFO"
	.align	8
	.sectionentsize	8
        /*0000*/ 	.byte	0x73, 0x00, 0x00, 0x00, 0x00, 0x00, 0x00, 0x00, 0x00, 0x00, 0x00, 0x11, 0x25, 0x00, 0x05, 0x36


//--------------------- .nv.constant0.triton_per_fused_transpose_view_zeros_10 --------------------------
	.section	.nv.constant0.triton_per_fused_transpose_view_zeros_10,"a",@progbits
	.sectionflags	@""
	.align	4
.nv.constant0.triton_per_fused_transpose_view_zeros_10:
	.zero		392


//--------------------- .text.triton_per_fused_transpose_view_zeros_10 --------------------------
	.section	.text.triton_per_fused_transpose_view_zeros_10,"ax",@progbits
	.sectionflags	@"SHF_BARRIERS=1"
	.sectioninfo	@"SHI_REGISTERS=18"
	.align	128
        .global         triton_per_fused_transpose_view_zeros_10
        .type           triton_per_fused_transpose_view_zeros_10,@function
        .size           triton_per_fused_transpose_view_zeros_10,(.L_x_1 - triton_per_fused_transpose_view_zeros_10)
        .other          triton_per_fused_transpose_view_zeros_10,@"STO_CUDA_ENTRY STV_DEFAULT"
triton_per_fused_transpose_view_zeros_10:
.text.triton_per_fused_transpose_view_zeros_10:
[----:B------:R-:W-:Y:S02]  /*0000*/  IMAD.MOV.U32 R1, RZ, RZ, c[0x0][0x28] ;  /* 0x00000a00ff017624 */ /* 0x000fe400078e00ff */
[----:B------:R-:W0:Y:S01]  /*0010*/  S2R R0, SR_TID.X ;  /* 0x0000000000007919 */ /* 0x000e220000002100 */
[----:B------:R-:W-:Y:S01]  /*0020*/  IMAD.MOV.U32 R15, RZ, RZ, 0x4 ;  /* 0x00000004ff0f7424 */ /* 0x000fe200078e00ff */
[----:B------:R-:W-:Y:S02]  /*0030*/  ULDC.64 UR4, c[0x0][0x118] ;  /* 0x0000460000047ab9 */ /* 0x000fe40000000a00 */
[----:B------:R-:W1:Y:S01]  /*0040*/  S2R R2, SR_CTAID.X ;  /* 0x0000000000027919 */ /* 0x000e620000002500 */
[----:B0-----:R-:W-:Y:S02]  /*0050*/  SHF.R.U32.HI R4, RZ, 0x4, R0 ;  /* 0x00000004ff047819 */ /* 0x001fe40000011600 */
[----:B------:R-:W-:Y:S01]  /*0060*/  SHF.L.U32 R5, R0, 0x2, RZ ;  /* 0x0000000200057819 */ /* 0x000fe200000006ff */
[----:B-1----:R-:W-:Y:S01]  /*0070*/  IMAD.SHL.U32 R3, R2, 0x8, RZ ;  /* 0x0000000802037824 */ /* 0x002fe200078e00ff */
[----:B------:R-:W-:Y:S02]  /*0080*/  SHF.R.S32.HI R7, RZ, 0x1c, R2 ;  /* 0x0000001cff077819 */ /* 0x000fe40000011402 */
[----:B------:R-:W-:-:S02]  /*0090*/  SGXT.U32 R2, R4, 0x3 ;  /* 0x000000030402781a */ /* 0x000fc40000000000 */
[----:B------:R-:W-:Y:S02]  /*00a0*/  SGXT R7, R7, 0x1 ;  /* 0x000000010707781a */ /* 0x000fe40000000200 */
[----:B------:R-:W-:Y:S02]  /*00b0*/  LOP3.LUT R4, R2, R3, RZ, 0xfc, !PT ;  /* 0x0000000302047212 */ /* 0x000fe400078efcff */
[----:B------:R-:W-:Y:S02]  /*00c0*/  LOP3.LUT R5, R5, 0x3c, RZ, 0xc0, !PT ;  /* 0x0000003c05057812 */ /* 0x000fe400078ec0ff */
[CC--:B------:R-:W-:Y:S02]  /*00d0*/  LEA.HI R6, R7.reuse, R4.reuse, RZ, 0x6 ;  /* 0x0000000407067211 */ /* 0x0c0fe400078f30ff */
[----:B------:R-:W-:Y:S02]  /*00e0*/  LEA.HI R8, R7, R4, RZ, 0x8 ;  /* 0x0000000407087211 */ /* 0x000fe400078f40ff */
[----:B------:R-:W-:-:S02]  /*00f0*/  LOP3.LUT R7, R6, 0xffffc0, RZ, 0xc0, !PT ;  /* 0x00ffffc006077812 */ /* 0x000fc400078ec0ff */
[----:B------:R-:W-:Y:S01]  /*0100*/  SHF.R.S32.HI R6, RZ, 0x6, R6 ;  /* 0x00000006ff067819 */ /* 0x000fe20000011406 */
[----:B------:R-:W-:Y:S02]  /*0110*/  IMAD.SHL.U32 R9, R8, 0x40, RZ ;  /* 0x0000004008097824 */ /* 0x000fe400078e00ff */
[----:B------:R-:W-:Y:S01]  /*0120*/  IMAD.IADD R8, R4, 0x1, -R7 ;  /* 0x0000000104087824 */ /* 0x000fe200078e0a07 */
[----:B------:R-:W-:Y:S02]  /*0130*/  LEA.HI R7, R6, R6, RZ, 0x2 ;  /* 0x0000000606077211 */ /* 0x000fe400078f10ff */
[----:B------:R-:W-:Y:S02]  /*0140*/  LOP3.LUT R9, R9, 0xffffc000, RZ, 0xc0, !PT ;  /* 0xffffc00009097812 */ /* 0x000fe400078ec0ff */
[----:B------:R-:W-:Y:S02]  /*0150*/  LEA R8, R8, R5, 0x8 ;  /* 0x0000000508087211 */ /* 0x000fe400078e40ff */
[----:B------:R-:W-:-:S02]  /*0160*/  LOP3.LUT R7, R7, 0x3fffffc, RZ, 0xc0, !PT ;  /* 0x03fffffc07077812 */ /* 0x000fc400078ec0ff */
[----:B------:R-:W-:Y:S01]  /*0170*/  LEA R4, R4, R5, 0x6 ;  /* 0x0000000504047211 */ /* 0x000fe200078e30ff */
[----:B------:R-:W-:Y:S02]  /*0180*/  IMAD.IADD R8, R9, 0x1, R8 ;  /* 0x0000000109087824 */ /* 0x000fe400078e0208 */
[----:B------:R-:W-:Y:S02]  /*0190*/  IMAD.IADD R7, R6, 0x1, -R7 ;  /* 0x0000000106077824 */ /* 0x000fe400078e0a07 */
[----:B------:R-:W-:-:S03]  /*01a0*/  IMAD.WIDE R4, R4, R15, c[0x0][0x168] ;  /* 0x00005a0004047625 */ /* 0x000fc600078e020f */
[----:B------:R-:W-:-:S03]  /*01b0*/  LEA R8, R7, R8, 0x6 ;  /* 0x0000000807087211 */ /* 0x000fc600078e30ff */
[----:B------:R-:W2:Y:S02]  /*01c0*/  LDG.E.128 R4, [R4.64] ;  /* 0x0000000404047981 */ /* 0x000ea4000c1e1d00 */
[----:B------:R-:W-:-:S06]  /*01d0*/  IMAD.WIDE R8, R8, R15, c[0x0][0x170] ;  /* 0x00005c0008087625 */ /* 0x000fcc00078e020f */
[----:B------:R-:W2:Y:S01]  /*01e0*/  LDG.E.128 R8, [R8.64] ;  /* 0x0000000408087981 */ /* 0x000ea2000c1e1d00 */
[----:B------:R-:W-:Y:S01]  /*01f0*/  LOP3.LUT P0, RZ, R0, 0x78, RZ, 0xc0, !PT ;  /* 0x0000007800ff7812 */ /* 0x000fe2000780c0ff */
[----:B--2---:R-:W-:-:S04]  /*0200*/  FMUL R13, R5, R9 ;  /* 0x00000009050d7220 */ /* 0x004fc80000400000 */
[----:B------:R-:W-:-:S04]  /*0210*/  FFMA R13, R4, R8, R13 ;  /* 0x00000008040d7223 */ /* 0x000fc8000000000d */
[----:B------:R-:W-:-:S04]  /*0220*/  FFMA R6, R6, R10, R13 ;  /* 0x0000000a06067223 */ /* 0x000fc8000000000d */
[----:B------:R-:W-:-:S05]  /*0230*/  FFMA R7, R7, R11, R6 ;  /* 0x0000000b07077223 */ /* 0x000fca0000000006 */
[----:B------:R-:W0:Y:S02]  /*0240*/  SHFL.BFLY PT, R6, R7, 0x8, 0x1f ;  /* 0x0d001f0007067f89 */ /* 0x000e2400000e0000 */
[----:B0-----:R-:W-:-:S05]  /*0250*/  FADD R10, R7, R6 ;  /* 0x00000006070a7221 */ /* 0x001fca0000000000 */
[----:B------:R-:W0:Y:S02]  /*0260*/  SHFL.BFLY PT, R11, R10, 0x4, 0x1f ;  /* 0x0c801f000a0b7f89 */ /* 0x000e2400000e0000 */
[----:B0-----:R-:W-:-:S05]  /*0270*/  FADD R11, R10, R11 ;  /* 0x0000000b0a0b7221 */ /* 0x001fca0000000000 */
[----:B------:R-:W0:Y:S02]  /*0280*/  SHFL.BFLY PT, R6, R11, 0x2, 0x1f ;  /* 0x0c401f000b067f89 */ /* 0x000e2400000e0000 */
[----:B0-----:R-:W-:-:S05]  /*0290*/  FADD R12, R11, R6 ;  /* 0x000000060b0c7221 */ /* 0x001fca0000000000 */
[----:B------:R-:W0:Y:S02]  /*02a0*/  SHFL.BFLY PT, R5, R12, 0x1, 0x1f ;  /* 0x0c201f000c057f89 */ /* 0x000e2400000e0000 */
[----:B0-----:R-:W-:-:S05]  /*02b0*/  FADD R9, R12, R5 ;  /* 0x000000050c097221 */ /* 0x001fca0000000000 */
[----:B------:R0:W-:Y:S01]  /*02c0*/  STS [R2.X4], R9 ;  /* 0x0000000902007388 */ /* 0x0001e20000004800 */
[----:B------:R-:W-:-:S03]  /*02d0*/  LOP3.LUT R6, R0, 0x7, RZ, 0xc0, !PT ;  /* 0x0000000700067812 */ /* 0x000fc600078ec0ff */
[----:B------:R-:W-:Y:S01]  /*02e0*/  BAR.SYNC.DEFER_BLOCKING 0x0 ;  /* 0x0000000000007b1d */ /* 0x000fe20000010000 */
[----:B------:R-:W-:-:S05]  /*02f0*/  LOP3.LUT R4, R3, 0x7, R0, 0xf8, !PT ;  /* 0x0000000703047812 */ /* 0x000fca00078ef800 */
[----:B------:R0:W1:Y:S01]  /*0300*/  LDS R7, [R6.X4] ;  /* 0x0000000006077984 */ /* 0x0000620000004800 */
[----:B------:R-:W-:-:S03]  /*0310*/  IMAD.WIDE R4, R4, R15, c[0x0][0x160] ;  /* 0x0000580004047625 */ /* 0x000fc600078e020f */
[----:B------:R-:W-:Y:S06]  /*0320*/  BAR.SYNC.DEFER_BLOCKING 0x0 ;  /* 0x0000000000007b1d */ /* 0x000fec0000010000 */
[----:B------:R-:W-:Y:S05]  /*0330*/  @P0 EXIT ;  /* 0x000000000000094d */ /* 0x000fea0003800000 */
[----:B01----:R-:W-:Y:S01]  /*0340*/  STG.E [R4.64], R7 ;  /* 0x0000000704007986 */ /* 0x003fe2000c101904 */
[----:B------:R-:W-:Y:S05]  /*0350*/  EXIT ;  /* 0x000000000000794d */ /* 0x000fea0003800000 */
.L_x_0:
[----:B------:R-:W-:-:S00]  /*0360*/  BRA `(.L_x_0) ;  /* 0xfffffff000007947 */ /* 0x000fc0000383ffff */
[----:B------:R-:W-:-:S00]  /*0370*/  NOP ;  /* 0x0000000000007918 */ /* 0x000fc00000000000 */
        /* <DEDUP_REMOVED lines=8> */
.L_x_1:


//--------------------- .nv.shared.triton_per_fused_transpose_view_zeros_10 --------------------------
	.section	.nv.shared.triton_per_fused_transpose_view_zeros_10,"aw",@nobits
	.sectionflags	@""
	.align	16
